//
// Generated by NVIDIA NVVM Compiler
//
// Compiler Build ID: CL-36424714
// Cuda compilation tools, release 13.0, V13.0.88
// Based on NVVM 20.0.0
//

.version 9.0
.target sm_100
.address_size 64

	// .globl	_Z6filterPhS_ii
.extern .func  (.param .b32 func_retval0) vprintf
(
	.param .b64 vprintf_param_0,
	.param .b64 vprintf_param_1
)
;
.global .align 1 .b8 $str[29] = {10, 70, 73, 76, 84, 69, 82, 32, 70, 73, 78, 73, 83, 72, 69, 68, 32, 73, 78, 32, 58, 32, 37, 100, 32, 37, 100, 10};

.visible .entry _Z6filterPhS_ii(
	.param .u64 .ptr .align 1 _Z6filterPhS_ii_param_0,
	.param .u64 .ptr .align 1 _Z6filterPhS_ii_param_1,
	.param .u32 _Z6filterPhS_ii_param_2,
	.param .u32 _Z6filterPhS_ii_param_3
)
{
	.local .align 8 .b8 	__local_depot0[8];
	.reg .b64 	%SP;
	.reg .b64 	%SPL;
	.reg .pred 	%p<8>;
	.reg .b16 	%rs<26>;
	.reg .b32 	%r<21>;
	.reg .b32 	%f<51>;
	.reg .b64 	%rd<25>;

	mov.u64 	%SPL, __local_depot0;
	cvta.local.u64 	%SP, %SPL;
	ld.param.u64 	%rd2, [_Z6filterPhS_ii_param_1];
	ld.param.u32 	%r4, [_Z6filterPhS_ii_param_2];
	ld.param.u32 	%r3, [_Z6filterPhS_ii_param_3];
	mov.u32 	%r6, %ntid.x;
	mov.u32 	%r7, %ctaid.x;
	mov.u32 	%r8, %tid.x;
	mad.lo.s32 	%r1, %r6, %r7, %r8;
	mov.u32 	%r9, %ntid.y;
	mov.u32 	%r10, %ctaid.y;
	mov.u32 	%r11, %tid.y;
	mad.lo.s32 	%r12, %r9, %r10, %r11;
	add.s32 	%r13, %r3, -2;
	setp.ge.s32 	%p1, %r1, %r13;
	add.s32 	%r14, %r4, -2;
	setp.ge.s32 	%p2, %r12, %r14;
	or.pred  	%p3, %p1, %p2;
	setp.lt.s32 	%p4, %r1, 2;
	or.pred  	%p5, %p4, %p3;
	setp.lt.u32 	%p6, %r12, 2;
	or.pred  	%p7, %p5, %p6;
	@%p7 bra 	$L__BB0_2;
	ld.param.u64 	%rd24, [_Z6filterPhS_ii_param_0];
	add.u64 	%rd3, %SP, 0;
	add.u64 	%rd4, %SPL, 0;
	cvta.to.global.u64 	%rd5, %rd2;
	cvta.to.global.u64 	%rd6, %rd24;
	shl.b32 	%r15, %r3, 1;
	neg.s32 	%r16, %r15;
	cvt.s64.s32 	%rd7, %r16;
	mad.lo.s32 	%r17, %r3, %r12, %r1;
	cvt.s64.s32 	%rd8, %r17;
	add.s64 	%rd9, %rd8, %rd7;
	add.s64 	%rd10, %rd6, %rd9;
	ld.global.u8 	%rs1, [%rd10+-2];
	cvt.rn.f32.u16 	%f1, %rs1;
	cvt.s64.s32 	%rd11, %r3;
	sub.s64 	%rd12, %rd8, %rd11;
	add.s64 	%rd13, %rd6, %rd12;
	ld.global.u8 	%rs2, [%rd13+-2];
	cvt.rn.f32.u16 	%f2, %rs2;
	add.f32 	%f3, %f1, %f2;
	add.s64 	%rd14, %rd6, %rd8;
	ld.global.u8 	%rs3, [%rd14+-2];
	cvt.rn.f32.u16 	%f4, %rs3;
	add.f32 	%f5, %f3, %f4;
	add.s64 	%rd15, %rd14, %rd11;
	ld.global.u8 	%rs4, [%rd15+-2];
	cvt.rn.f32.u16 	%f6, %rs4;
	add.f32 	%f7, %f5, %f6;
	cvt.s64.s32 	%rd16, %r15;
	add.s64 	%rd17, %rd14, %rd16;
	ld.global.u8 	%rs5, [%rd17+-2];
	cvt.rn.f32.u16 	%f8, %rs5;
	add.f32 	%f9, %f7, %f8;
	ld.global.u8 	%rs6, [%rd10+-1];
	cvt.rn.f32.u16 	%f10, %rs6;
	add.f32 	%f11, %f9, %f10;
	ld.global.u8 	%rs7, [%rd13+-1];
	cvt.rn.f32.u16 	%f12, %rs7;
	add.f32 	%f13, %f11, %f12;
	ld.global.u8 	%rs8, [%rd14+-1];
	cvt.rn.f32.u16 	%f14, %rs8;
	add.f32 	%f15, %f13, %f14;
	ld.global.u8 	%rs9, [%rd15+-1];
	cvt.rn.f32.u16 	%f16, %rs9;
	add.f32 	%f17, %f15, %f16;
	ld.global.u8 	%rs10, [%rd17+-1];
	cvt.rn.f32.u16 	%f18, %rs10;
	add.f32 	%f19, %f17, %f18;
	add.s64 	%rd18, %rd14, %rd7;
	ld.global.u8 	%rs11, [%rd18];
	cvt.rn.f32.u16 	%f20, %rs11;
	add.f32 	%f21, %f19, %f20;
	add.s64 	%rd19, %rd18, %rd11;
	ld.global.u8 	%rs12, [%rd19];
	cvt.rn.f32.u16 	%f22, %rs12;
	add.f32 	%f23, %f21, %f22;
	ld.global.u8 	%rs13, [%rd14];
	cvt.rn.f32.u16 	%f24, %rs13;
	add.f32 	%f25, %f23, %f24;
	ld.global.u8 	%rs14, [%rd15];
	cvt.rn.f32.u16 	%f26, %rs14;
	add.f32 	%f27, %f25, %f26;
	add.s64 	%rd20, %rd15, %rd11;
	ld.global.u8 	%rs15, [%rd20];
	cvt.rn.f32.u16 	%f28, %rs15;
	add.f32 	%f29, %f27, %f28;
	ld.global.u8 	%rs16, [%rd18+1];
	cvt.rn.f32.u16 	%f30, %rs16;
	add.f32 	%f31, %f29, %f30;
	ld.global.u8 	%rs17, [%rd19+1];
	cvt.rn.f32.u16 	%f32, %rs17;
	add.f32 	%f33, %f31, %f32;
	ld.global.u8 	%rs18, [%rd14+1];
	cvt.rn.f32.u16 	%f34, %rs18;
	add.f32 	%f35, %f33, %f34;
	ld.global.u8 	%rs19, [%rd15+1];
	cvt.rn.f32.u16 	%f36, %rs19;
	add.f32 	%f37, %f35, %f36;
	ld.global.u8 	%rs20, [%rd20+1];
	cvt.rn.f32.u16 	%f38, %rs20;
	add.f32 	%f39, %f37, %f38;
	ld.global.u8 	%rs21, [%rd18+2];
	cvt.rn.f32.u16 	%f40, %rs21;
	add.f32 	%f41, %f39, %f40;
	ld.global.u8 	%rs22, [%rd19+2];
	cvt.rn.f32.u16 	%f42, %rs22;
	add.f32 	%f43, %f41, %f42;
	ld.global.u8 	%rs23, [%rd14+2];
	cvt.rn.f32.u16 	%f44, %rs23;
	add.f32 	%f45, %f43, %f44;
	ld.global.u8 	%rs24, [%rd15+2];
	cvt.rn.f32.u16 	%f46, %rs24;
	add.f32 	%f47, %f45, %f46;
	ld.global.u8 	%rs25, [%rd20+2];
	cvt.rn.f32.u16 	%f48, %rs25;
	add.f32 	%f49, %f47, %f48;
	div.rn.f32 	%f50, %f49, 0f41C80000;
	cvt.rzi.u32.f32 	%r18, %f50;
	add.s64 	%rd21, %rd5, %rd8;
	st.global.u8 	[%rd21], %r18;
	st.local.v2.u32 	[%rd4], {%r1, %r12};
	mov.u64 	%rd22, $str;
	cvta.global.u64 	%rd23, %rd22;
	{ // callseq 0, 0
	.param .b64 param0;
	st.param.b64 	[param0], %rd23;
	.param .b64 param1;
	st.param.b64 	[param1], %rd3;
	.param .b32 retval0;
	call.uni (retval0), 
	vprintf, 
	(
	param0, 
	param1
	);
	ld.param.b32 	%r19, [retval0];
	} // callseq 0
$L__BB0_2:
	ret;

}


// ===== COMPILED SASS (sm_100) =====

	.target	sm_100

	.elftype	@"ET_EXEC"


//--------------------- .note.nv.tkinfo           --------------------------
	.section	.note.nv.tkinfo,"",@"SHT_NOTE"
	.sectionflags	@"SHF_NOTE_NV_TKINFO"
	.tkinfo
        /*0018*/ 	.word	0x00000002
        /*0030*/ 	.string	""
        /*0030*/ 	.string	"ptxas"
        /*0030*/ 	.string	"Cuda compilation tools, release 13.0, V13.0.88"
        /*0030*/ 	.string	"Build cuda_13.0.r13.0/compiler.36424714_0"
        /*0030*/ 	.string	"-arch sm_100 -m 64 "



//--------------------- .note.nv.cuinfo           --------------------------
	.section	.note.nv.cuinfo,"",@"SHT_NOTE"
	.sectionflags	@"SHF_NOTE_NV_CUINFO"
        /*0018*/ 	.short	0x0002
        /*001a*/ 	.short	0x0064
        /*001c*/ 	.short	0x0082
	.zero		2


//--------------------- .nv.info                  --------------------------
	.section	.nv.info,"",@"SHT_CUDA_INFO"
	.align	4


	//----- nvinfo : EIATTR_REGCOUNT
	.align		4
        /*0000*/ 	.byte	0x04, 0x2f
        /*0002*/ 	.short	(.L_2 - .L_1)
	.align		4
.L_1:
        /*0004*/ 	.word	index@(_Z6filterPhS_ii)
        /*0008*/ 	.word	0x00000020


	//----- nvinfo : EIATTR_FRAME_SIZE
	.align		4
.L_2:
        /*000c*/ 	.byte	0x04, 0x11
        /*000e*/ 	.short	(.L_4 - .L_3)
	.align		4
.L_3:
        /*0010*/ 	.word	index@($__internal_0_$__cuda_sm3x_div_rn_noftz_f32_slowpath)
        /*0014*/ 	.word	0x00000008


	//----- nvinfo : EIATTR_FRAME_SIZE
	.align		4
.L_4:
        /*0018*/ 	.byte	0x04, 0x11
        /*001a*/ 	.short	(.L_6 - .L_5)
	.align		4
.L_5:
        /*001c*/ 	.word	index@(_Z6filterPhS_ii)
        /*0020*/ 	.word	0x00000008


	//----- nvinfo : EIATTR_MIN_STACK_SIZE
	.align		4
.L_6:
        /*0024*/ 	.byte	0x04, 0x12
        /*0026*/ 	.short	(.L_8 - .L_7)
	.align		4
.L_7:
        /*0028*/ 	.word	index@(_Z6filterPhS_ii)
        /*002c*/ 	.word	0x00000008
.L_8:


//--------------------- .nv.compat                --------------------------
	.section	.nv.compat,"",@"SHT_CUDA_COMPAT_INFO"
	.align	4
        /*0000*/ 	.byte	0x02, 0x09, 0x00, 0x00, 0x02, 0x02, 0x01, 0x00, 0x02, 0x05, 0x05, 0x00, 0x03, 0x07, 0x01, 0x01
        /*0010*/ 	.byte	0x02, 0x03, 0x00, 0x00, 0x02, 0x06, 0x01, 0x00, 0x04, 0x0b, 0x08, 0x00, 0x01, 0x00, 0x00, 0x00
        /*0020*/ 	.byte	0x00, 0x00, 0x00, 0x00


//--------------------- .nv.info._Z6filterPhS_ii  --------------------------
	.section	.nv.info._Z6filterPhS_ii,"",@"SHT_CUDA_INFO"
	.sectionflags	@""
	.align	4


	//----- nvinfo : EIATTR_CUDA_API_VERSION
	.align		4
        /*0000*/ 	.byte	0x04, 0x37
        /*0002*/ 	.short	(.L_10 - .L_9)
.L_9:
        /*0004*/ 	.word	0x00000082


	//----- nvinfo : EIATTR_KPARAM_INFO
	.align		4
.L_10:
        /*0008*/ 	.byte	0x04, 0x17
        /*000a*/ 	.short	(.L_12 - .L_11)
.L_11:
        /*000c*/ 	.word	0x00000000
        /*0010*/ 	.short	0x0003
        /*0012*/ 	.short	0x0014
        /*0014*/ 	.byte	0x00, 0xf0, 0x11, 0x00


	//----- nvinfo : EIATTR_KPARAM_INFO
	.align		4
.L_12:
        /*0018*/ 	.byte	0x04, 0x17
        /*001a*/ 	.short	(.L_14 - .L_13)
.L_13:
        /*001c*/ 	.word	0x00000000
        /*0020*/ 	.short	0x0002
        /*0022*/ 	.short	0x0010
        /*0024*/ 	.byte	0x00, 0xf0, 0x11, 0x00


	//----- nvinfo : EIATTR_KPARAM_INFO
	.align		4
.L_14:
        /*0028*/ 	.byte	0x04, 0x17
        /*002a*/ 	.short	(.L_16 - .L_15)
.L_15:
        /*002c*/ 	.word	0x00000000
        /*0030*/ 	.short	0x0001
        /*0032*/ 	.short	0x0008
        /*0034*/ 	.byte	0x00, 0xf5, 0x21, 0x00


	//----- nvinfo : EIATTR_KPARAM_INFO
	.align		4
.L_16:
        /*0038*/ 	.byte	0x04, 0x17
        /*003a*/ 	.short	(.L_18 - .L_17)
.L_17:
        /*003c*/ 	.word	0x00000000
        /*0040*/ 	.short	0x0000
        /*0042*/ 	.short	0x0000
        /*0044*/ 	.byte	0x00, 0xf5, 0x21, 0x00


	//----- nvinfo : EIATTR_SPARSE_MMA_MASK
	.align		4
.L_18:
        /*0048*/ 	.byte	0x03, 0x50
        /*004a*/ 	.short	0x0000


	//----- nvinfo : EIATTR_MAXREG_COUNT
	.align		4
        /*004c*/ 	.byte	0x03, 0x1b
        /*004e*/ 	.short	0x00ff


	//----- nvinfo : EIATTR_EXTERNS
	.align		4
        /*0050*/ 	.byte	0x04, 0x0f
        /*0052*/ 	.short	(.L_20 - .L_19)


	//   ....[0]....
	.align		4
.L_19:
        /*0054*/ 	.word	index@(vprintf)


	//----- nvinfo : EIATTR_MERCURY_ISA_VERSION
	.align		4
.L_20:
        /*0058*/ 	.byte	0x03, 0x5f
        /*005a*/ 	.short	0x0101


	//----- nvinfo : EIATTR_VRC_CTA_INIT_COUNT
	.align		4
        /*005c*/ 	.byte	0x02, 0x4a
	.zero		1
	.zero		1


	//----- nvinfo : EIATTR_SYSCALL_OFFSETS
	.align		4
        /*0060*/ 	.byte	0x04, 0x46
        /*0062*/ 	.short	(.L_22 - .L_21)


	//   ....[0]....
.L_21:
        /*0064*/ 	.word	0x00000920


	//----- nvinfo : EIATTR_EXIT_INSTR_OFFSETS
	.align		4
.L_22:
        /*0068*/ 	.byte	0x04, 0x1c
        /*006a*/ 	.short	(.L_24 - .L_23)


	//   ....[0]....
.L_23:
        /*006c*/ 	.word	0x00000150


	//   ....[1]....
        /*0070*/ 	.word	0x00000930


	//----- nvinfo : EIATTR_CRS_STACK_SIZE
	.align		4
.L_24:
        /*0074*/ 	.byte	0x04, 0x1e
        /*0076*/ 	.short	(.L_26 - .L_25)
.L_25:
        /*0078*/ 	.word	0x00000000


	//----- nvinfo : EIATTR_CBANK_PARAM_SIZE
	.align		4
.L_26:
        /*007c*/ 	.byte	0x03, 0x19
        /*007e*/ 	.short	0x0018


	//----- nvinfo : EIATTR_PARAM_CBANK
	.align		4
        /*0080*/ 	.byte	0x04, 0x0a
        /*0082*/ 	.short	(.L_28 - .L_27)
	.align		4
.L_27:
        /*0084*/ 	.word	index@(.nv.constant0._Z6filterPhS_ii)
        /*0088*/ 	.short	0x0380
        /*008a*/ 	.short	0x0018


	//----- nvinfo : EIATTR_SW_WAR
	.align		4
.L_28:
        /*008c*/ 	.byte	0x04, 0x36
        /*008e*/ 	.short	(.L_30 - .L_29)
.L_29:
        /*0090*/ 	.word	0x00000008
.L_30:


//--------------------- .nv.callgraph             --------------------------
	.section	.nv.callgraph,"",@"SHT_CUDA_CALLGRAPH"
	.align	4
	.sectionentsize	8
	.align		4
        /*0000*/ 	.word	0x00000000
	.align		4
        /*0004*/ 	.word	0xffffffff
	.align		4
        /*0008*/ 	.word	index@(_Z6filterPhS_ii)
	.align		4
        /*000c*/ 	.word	index@(vprintf)
	.align		4
        /*0010*/ 	.word	0x00000000
	.align		4
        /*0014*/ 	.word	0xfffffffe
	.align		4
        /*0018*/ 	.word	0x00000000
	.align		4
        /*001c*/ 	.word	0xfffffffd
	.align		4
        /*0020*/ 	.word	0x00000000
	.align		4
        /*0024*/ 	.word	0xfffffffc


//--------------------- .nv.constant4             --------------------------
	.section	.nv.constant4,"a",@progbits
	.align	8
	.align		8
.nv.constant4:
        /*0000*/ 	.dword	vprintf
	.align		8
        /*0008*/ 	.dword	$str


//--------------------- .text._Z6filterPhS_ii     --------------------------
	.section	.text._Z6filterPhS_ii,"ax",@progbits
	.align	128
        .global         _Z6filterPhS_ii
        .type           _Z6filterPhS_ii,@function
        .size           _Z6filterPhS_ii,(.L_x_16 - _Z6filterPhS_ii)
        .other          _Z6filterPhS_ii,@"STO_CUDA_ENTRY STV_DEFAULT"
_Z6filterPhS_ii:
.text._Z6filterPhS_ii:
[----:B------:R-:W0:Y:S01]  /*0000*/  LDC R1, c[0x0][0x37c] ;  /* 0x0000df00ff017b82 */ /* 0x000e220000000800 */
[----:B------:R-:W1:Y:S07]  /*0010*/  S2R R3, SR_CTAID.Y ;  /* 0x0000000000037919 */ /* 0x000e6e0000002600 */
[----:B------:R-:W2:Y:S01]  /*0020*/  LDC.64 R16, c[0x0][0x390] ;  /* 0x0000e400ff107b82 */ /* 0x000ea20000000a00 */
[----:B------:R-:W3:Y:S01]  /*0030*/  LDCU UR5, c[0x0][0x2fc] ;  /* 0x00005f80ff0577ac */ /* 0x000ee20008000800 */
[----:B0-----:R-:W-:Y:S01]  /*0040*/  VIADD R1, R1, 0xfffffff8 ;  /* 0xfffffff801017836 */ /* 0x001fe20000000000 */
[----:B------:R-:W1:Y:S01]  /*0050*/  S2R R0, SR_TID.Y ;  /* 0x0000000000007919 */ /* 0x000e620000002200 */
[----:B------:R-:W0:Y:S01]  /*0060*/  LDCU UR4, c[0x0][0x360] ;  /* 0x00006c00ff0477ac */ /* 0x000e220008000800 */
[----:B------:R-:W0:Y:S01]  /*0070*/  S2R R2, SR_CTAID.X ;  /* 0x0000000000027919 */ /* 0x000e220000002500 */
[----:B------:R-:W1:Y:S01]  /*0080*/  LDCU UR6, c[0x0][0x364] ;  /* 0x00006c80ff0677ac */ /* 0x000e620008000800 */
[----:B------:R-:W0:Y:S01]  /*0090*/  S2R R5, SR_TID.X ;  /* 0x0000000000057919 */ /* 0x000e220000002100 */
[----:B--2---:R-:W-:-:S02]  /*00a0*/  VIADD R16, R16, 0xfffffffe ;  /* 0xfffffffe10107836 */ /* 0x004fc40000000000 */
[----:B-1----:R-:W-:-:S05]  /*00b0*/  IMAD R3, R3, UR6, R0 ;  /* 0x0000000603037c24 */ /* 0x002fca000f8e0200 */
[----:B------:R-:W-:Y:S01]  /*00c0*/  ISETP.GE.AND P0, PT, R3, R16, PT ;  /* 0x000000100300720c */ /* 0x000fe20003f06270 */
[----:B0-----:R-:W-:Y:S01]  /*00d0*/  IMAD R2, R2, UR4, R5 ;  /* 0x0000000402027c24 */ /* 0x001fe2000f8e0205 */
[----:B------:R-:W0:Y:S01]  /*00e0*/  LDCU UR4, c[0x0][0x2f8] ;  /* 0x00005f00ff0477ac */ /* 0x000e220008000800 */
[----:B------:R-:W-:-:S05]  /*00f0*/  VIADD R5, R17, 0xfffffffe ;  /* 0xfffffffe11057836 */ /* 0x000fca0000000000 */
[----:B------:R-:W-:-:S04]  /*0100*/  ISETP.GE.OR P0, PT, R2, R5, P0 ;  /* 0x000000050200720c */ /* 0x000fc80000706670 */
[----:B------:R-:W-:-:S04]  /*0110*/  ISETP.LT.OR P0, PT, R2, 0x2, P0 ;  /* 0x000000020200780c */ /* 0x000fc80000701670 */
[----:B------:R-:W-:Y:S02]  /*0120*/  ISETP.LT.U32.OR P0, PT, R3, 0x2, P0 ;  /* 0x000000020300780c */ /* 0x000fe40000701470 */
[----:B0-----:R-:W-:-:S05]  /*0130*/  IADD3 R6, P1, PT, R1, UR4, RZ ;  /* 0x0000000401067c10 */ /* 0x001fca000ff3e0ff */
[----:B---3--:R-:W-:-:S06]  /*0140*/  IMAD.X R7, RZ, RZ, UR5, P1 ;  /* 0x00000005ff077e24 */ /* 0x008fcc00088e06ff */
[----:B------:R-:W-:Y:S05]  /*0150*/  @P0 EXIT ;  /* 0x000000000000094d */ /* 0x000fea0003800000 */
[----:B------:R-:W0:Y:S01]  /*0160*/  LDCU.64 UR4, c[0x0][0x380] ;  /* 0x00007000ff0477ac */ /* 0x000e220008000a00 */
[----:B------:R-:W-:Y:S01]  /*0170*/  IMAD R20, R3, R17, R2 ;  /* 0x0000001103147224 */ /* 0x000fe200078e0202 */
[----:B------:R-:W-:Y:S01]  /*0180*/  SHF.R.S32.HI R15, RZ, 0x1f, R17 ;  /* 0x0000001fff0f7819 */ /* 0x000fe20000011411 */
[----:B------:R-:W-:Y:S01]  /*0190*/  IMAD.SHL.U32 R13, R17, 0x2, RZ ;  /* 0x00000002110d7824 */ /* 0x000fe200078e00ff */
[----:B------:R-:W1:Y:S02]  /*01a0*/  LDCU.64 UR6, c[0x0][0x358] ;  /* 0x00006b00ff0677ac */ /* 0x000e640008000a00 */
[----:B------:R-:W-:Y:S01]  /*01b0*/  SHF.R.S32.HI R18, RZ, 0x1f, R20 ;  /* 0x0000001fff127819 */ /* 0x000fe20000011414 */
[----:B------:R-:W-:-:S05]  /*01c0*/  IMAD.MOV R21, RZ, RZ, -R13 ;  /* 0x000000ffff157224 */ /* 0x000fca00078e0a0d */
[----:B------:R-:W-:Y:S02]  /*01d0*/  SHF.R.S32.HI R11, RZ, 0x1f, R21 ;  /* 0x0000001fff0b7819 */ /* 0x000fe40000011415 */
[C---:B0-----:R-:W-:Y:S02]  /*01e0*/  IADD3 R22, P2, P3, R20.reuse, UR4, -R17 ;  /* 0x0000000414167c10 */ /* 0x041fe4000fb5e811 */
[----:B------:R-:W-:Y:S02]  /*01f0*/  IADD3 R24, P0, P1, R20, UR4, R21 ;  /* 0x0000000414187c10 */ /* 0x000fe4000f91e015 */
[C---:B------:R-:W-:Y:S02]  /*0200*/  IADD3.X R23, PT, PT, R18.reuse, UR5, ~R15, P2, P3 ;  /* 0x0000000512177c10 */ /* 0x040fe400097e6c0f */
[----:B------:R-:W-:Y:S02]  /*0210*/  IADD3.X R25, PT, PT, R18, UR5, R11, P0, P1 ;  /* 0x0000000512197c10 */ /* 0x000fe400087e240b */
[----:B------:R-:W-:Y:S01]  /*0220*/  IADD3 R4, P0, PT, R20, UR4, RZ ;  /* 0x0000000414047c10 */ /* 0x000fe2000ff1e0ff */
[----:B-1----:R-:W2:Y:S03]  /*0230*/  LDG.E.U8 R9, desc[UR6][R22.64+-0x2] ;  /* 0xfffffe0616097981 */ /* 0x002ea6000c1e1100 */
[----:B------:R-:W-:Y:S01]  /*0240*/  IADD3.X R5, PT, PT, R18, UR5, RZ, P0, !PT ;  /* 0x0000000512057c10 */ /* 0x000fe200087fe4ff */
[----:B------:R-:W3:Y:S04]  /*0250*/  LDG.E.U8 R0, desc[UR6][R24.64+-0x2] ;  /* 0xfffffe0618007981 */ /* 0x000ee8000c1e1100 */
[----:B------:R-:W4:Y:S01]  /*0260*/  LDG.E.U8 R14, desc[UR6][R4.64+-0x2] ;  /* 0xfffffe06040e7981 */ /* 0x000f22000c1e1100 */
[----:B------:R-:W-:-:S02]  /*0270*/  IADD3 R8, P0, PT, R4, R17, RZ ;  /* 0x0000001104087210 */ /* 0x000fc40007f1e0ff */
[-C--:B------:R-:W-:Y:S01]  /*0280*/  IADD3 R12, P1, PT, R13, R4.reuse, RZ ;  /* 0x000000040d0c7210 */ /* 0x080fe20007f3e0ff */
[----:B------:R0:W5:Y:S01]  /*0290*/  LDG.E.U8 R26, desc[UR6][R22.64+-0x1] ;  /* 0xffffff06161a7981 */ /* 0x000162000c1e1100 */
[----:B------:R-:W-:Y:S02]  /*02a0*/  IADD3 R10, P2, PT, R21, R4, RZ ;  /* 0x00000004150a7210 */ /* 0x000fe40007f5e0ff */
[----:B------:R-:W-:Y:S01]  /*02b0*/  LEA.HI.X.SX32 R13, R13, R5, 0x1, P1 ;  /* 0x000000050d0d7211 */ /* 0x000fe200008f0eff */
[----:B------:R-:W0:Y:S01]  /*02c0*/  LDG.E.U8 R24, desc[UR6][R24.64+-0x1] ;  /* 0xffffff0618187981 */ /* 0x000e22000c1e1100 */
[----:B--2---:R-:W-:Y:S01]  /*02d0*/  I2FP.F32.U32 R19, R9 ;  /* 0x0000000900137245 */ /* 0x004fe20000201000 */
[----:B------:R-:W-:Y:S01]  /*02e0*/  IMAD.X R9, R15, 0x1, R5, P0 ;  /* 0x000000010f097824 */ /* 0x000fe200000e0605 */
[----:B---3--:R-:W-:-:S04]  /*02f0*/  I2FP.F32.U32 R0, R0 ;  /* 0x0000000000007245 */ /* 0x008fc80000201000 */
[----:B------:R-:W2:Y:S01]  /*0300*/  LDG.E.U8 R16, desc[UR6][R8.64+-0x2] ;  /* 0xfffffe0608107981 */ /* 0x000ea2000c1e1100 */
[----:B------:R-:W-:Y:S01]  /*0310*/  FADD R0, R0, R19 ;  /* 0x0000001300007221 */ /* 0x000fe20000000000 */
[----:B----4-:R-:W-:Y:S02]  /*0320*/  I2FP.F32.U32 R19, R14 ;  /* 0x0000000e00137245 */ /* 0x010fe40000201000 */
[----:B------:R-:W3:Y:S03]  /*0330*/  LDG.E.U8 R14, desc[UR6][R12.64+-0x2] ;  /* 0xfffffe060c0e7981 */ /* 0x000ee6000c1e1100 */
[----:B------:R-:W-:Y:S02]  /*0340*/  FADD R19, R0, R19 ;  /* 0x0000001300137221 */ /* 0x000fe40000000000 */
[----:B------:R-:W4:Y:S01]  /*0350*/  LDG.E.U8 R0, desc[UR6][R4.64+-0x1] ;  /* 0xffffff0604007981 */ /* 0x000f22000c1e1100 */
[----:B------:R-:W-:-:S03]  /*0360*/  IMAD.X R11, R11, 0x1, R5, P2 ;  /* 0x000000010b0b7824 */ /* 0x000fc600010e0605 */
[----:B------:R1:W4:Y:S01]  /*0370*/  LDG.E.U8 R12, desc[UR6][R12.64+-0x1] ;  /* 0xffffff060c0c7981 */ /* 0x000322000c1e1100 */
[----:B0-----:R-:W-:Y:S02]  /*0380*/  I2FP.F32.U32 R23, R24 ;  /* 0x0000001800177245 */ /* 0x001fe40000201000 */
[----:B-----5:R-:W-:Y:S01]  /*0390*/  I2FP.F32.U32 R25, R26 ;  /* 0x0000001a00197245 */ /* 0x020fe20000201000 */
[----:B------:R-:W5:Y:S04]  /*03a0*/  LDG.E.U8 R24, desc[UR6][R10.64+0x1] ;  /* 0x000001060a187981 */ /* 0x000f68000c1e1100 */
[----:B------:R-:W5:Y:S04]  /*03b0*/  LDG.E.U8 R26, desc[UR6][R8.64] ;  /* 0x00000006081a7981 */ /* 0x000f68000c1e1100 */
[----:B------:R-:W5:Y:S01]  /*03c0*/  LDG.E.U8 R27, desc[UR6][R10.64+0x2] ;  /* 0x000002060a1b7981 */ /* 0x000f62000c1e1100 */
[----:B--2---:R-:W-:-:S05]  /*03d0*/  I2FP.F32.U32 R16, R16 ;  /* 0x0000001000107245 */ /* 0x004fca0000201000 */
[----:B------:R-:W-:Y:S02]  /*03e0*/  FADD R21, R19, R16 ;  /* 0x0000001013157221 */ /* 0x000fe40000000000 */
[----:B------:R-:W2:Y:S01]  /*03f0*/  LDG.E.U8 R19, desc[UR6][R8.64+-0x1] ;  /* 0xffffff0608137981 */ /* 0x000ea2000c1e1100 */
[----:B---3--:R-:W-:Y:S02]  /*0400*/  I2FP.F32.U32 R28, R14 ;  /* 0x0000000e001c7245 */ /* 0x008fe40000201000 */
[-C--:B------:R-:W-:Y:S02]  /*0410*/  IADD3 R16, P0, PT, R10, R17.reuse, RZ ;  /* 0x000000110a107210 */ /* 0x080fe40007f1e0ff */
[----:B------:R-:W-:Y:S01]  /*0420*/  IADD3 R14, P1, PT, R8, R17, RZ ;  /* 0x00000011080e7210 */ /* 0x000fe20007f3e0ff */
[----:B------:R-:W-:Y:S02]  /*0430*/  FADD R28, R21, R28 ;  /* 0x0000001c151c7221 */ /* 0x000fe40000000000 */
[----:B------:R-:W-:Y:S01]  /*0440*/  IMAD.X R17, R15, 0x1, R11, P0 ;  /* 0x000000010f117824 */ /* 0x000fe200000e060b */
[----:B------:R0:W3:Y:S01]  /*0450*/  LDG.E.U8 R21, desc[UR6][R10.64] ;  /* 0x000000060a157981 */ /* 0x0000e2000c1e1100 */
[----:B------:R-:W-:-:S03]  /*0460*/  FADD R28, R28, R23 ;  /* 0x000000171c1c7221 */ /* 0x000fc60000000000 */
[----:B------:R-:W3:Y:S01]  /*0470*/  LDG.E.U8 R22, desc[UR6][R16.64] ;  /* 0x0000000610167981 */ /* 0x000ee2000c1e1100 */
[----:B------:R-:W-:-:S03]  /*0480*/  IMAD.X R15, R15, 0x1, R9, P1 ;  /* 0x000000010f0f7824 */ /* 0x000fc600008e0609 */
[----:B------:R-:W3:Y:S01]  /*0490*/  LDG.E.U8 R23, desc[UR6][R4.64] ;  /* 0x0000000604177981 */ /* 0x000ee2000c1e1100 */
[----:B-1----:R-:W-:-:S03]  /*04a0*/  FADD R13, R28, R25 ;  /* 0x000000191c0d7221 */ /* 0x002fc60000000000 */
[----:B------:R-:W3:Y:S04]  /*04b0*/  LDG.E.U8 R25, desc[UR6][R14.64] ;  /* 0x000000060e197981 */ /* 0x000ee8000c1e1100 */
[----:B------:R-:W3:Y:S04]  /*04c0*/  LDG.E.U8 R28, desc[UR6][R16.64+0x1] ;  /* 0x00000106101c7981 */ /* 0x000ee8000c1e1100 */
[----:B------:R-:W3:Y:S04]  /*04d0*/  LDG.E.U8 R10, desc[UR6][R4.64+0x1] ;  /* 0x00000106040a7981 */ /* 0x000ee8000c1e1100 */
[----:B------:R-:W3:Y:S04]  /*04e0*/  LDG.E.U8 R29, desc[UR6][R16.64+0x2] ;  /* 0x00000206101d7981 */ /* 0x000ee8000c1e1100 */
[----:B------:R1:W3:Y:S04]  /*04f0*/  LDG.E.U8 R4, desc[UR6][R4.64+0x2] ;  /* 0x0000020604047981 */ /* 0x0002e8000c1e1100 */
[----:B------:R-:W1:Y:S04]  /*0500*/  LDG.E.U8 R5, desc[UR6][R8.64+0x1] ;  /* 0x0000010608057981 */ /* 0x000e68000c1e1100 */
[----:B------:R1:W3:Y:S04]  /*0510*/  LDG.E.U8 R8, desc[UR6][R8.64+0x2] ;  /* 0x0000020608087981 */ /* 0x0002e8000c1e1100 */
[----:B------:R-:W3:Y:S04]  /*0520*/  LDG.E.U8 R9, desc[UR6][R14.64+0x1] ;  /* 0x000001060e097981 */ /* 0x000ee8000c1e1100 */
[----:B------:R-:W3:Y:S01]  /*0530*/  LDG.E.U8 R14, desc[UR6][R14.64+0x2] ;  /* 0x000002060e0e7981 */ /* 0x000ee2000c1e1100 */
[----:B----4-:R-:W-:-:S02]  /*0540*/  I2FP.F32.U32 R0, R0 ;  /* 0x0000000000007245 */ /* 0x010fc40000201000 */
[----:B0-----:R-:W-:-:S03]  /*0550*/  I2FP.F32.U32 R11, R12 ;  /* 0x0000000c000b7245 */ /* 0x001fc60000201000 */
[----:B------:R-:W-:Y:S01]  /*0560*/  FADD R0, R13, R0 ;  /* 0x000000000d007221 */ /* 0x000fe20000000000 */
[----:B-----5:R-:W-:Y:S01]  /*0570*/  I2FP.F32.U32 R27, R27 ;  /* 0x0000001b001b7245 */ /* 0x020fe20000201000 */
[----:B------:R-:W-:Y:S01]  /*0580*/  BSSY.RECONVERGENT B1, `(.L_x_0) ;  /* 0x000002d000017945 */ /* 0x000fe20003800200 */
[----:B--2---:R-:W-:-:S05]  /*0590*/  I2FP.F32.U32 R19, R19 ;  /* 0x0000001300137245 */ /* 0x004fca0000201000 */
[----:B------:R-:W-:Y:S01]  /*05a0*/  FADD R0, R0, R19 ;  /* 0x0000001300007221 */ /* 0x000fe20000000000 */
[----:B---3--:R-:W-:-:S03]  /*05b0*/  I2FP.F32.U32 R21, R21 ;  /* 0x0000001500157245 */ /* 0x008fc60000201000 */
[----:B------:R-:W-:Y:S01]  /*05c0*/  FADD R0, R0, R11 ;  /* 0x0000000b00007221 */ /* 0x000fe20000000000 */
[----:B------:R-:W-:-:S03]  /*05d0*/  I2FP.F32.U32 R11, R22 ;  /* 0x00000016000b7245 */ /* 0x000fc60000201000 */
        /* <DEDUP_REMOVED lines=12> */
[----:B------:R-:W-:-:S04]  /*06a0*/  FADD R0, R0, R13 ;  /* 0x0000000d00007221 */ /* 0x000fc80000000000 */
[----:B------:R-:W-:Y:S01]  /*06b0*/  FADD R0, R0, R11 ;  /* 0x0000000b00007221 */ /* 0x000fe20000000000 */
[----:B-1----:R-:W-:-:S05]  /*06c0*/  I2FP.F32.U32 R5, R5 ;  /* 0x0000000500057245 */ /* 0x002fca0000201000 */
[----:B------:R-:W-:Y:S01]  /*06d0*/  FADD R0, R0, R5 ;  /* 0x0000000500007221 */ /* 0x000fe20000000000 */
[----:B------:R-:W-:Y:S02]  /*06e0*/  I2FP.F32.U32 R29, R29 ;  /* 0x0000001d001d7245 */ /* 0x000fe40000201000 */
[----:B------:R-:W-:Y:S02]  /*06f0*/  I2FP.F32.U32 R5, R4 ;  /* 0x0000000400057245 */ /* 0x000fe40000201000 */
[----:B------:R-:W-:-:S05]  /*0700*/  I2FP.F32.U32 R9, R9 ;  /* 0x0000000900097245 */ /* 0x000fca0000201000 */
[----:B------:R-:W-:-:S04]  /*0710*/  FADD R0, R0, R9 ;  /* 0x0000000900007221 */ /* 0x000fc80000000000 */
[----:B------:R-:W-:-:S04]  /*0720*/  FADD R0, R0, R27 ;  /* 0x0000001b00007221 */ /* 0x000fc80000000000 */
[----:B------:R-:W-:-:S04]  /*0730*/  FADD R0, R0, R29 ;  /* 0x0000001d00007221 */ /* 0x000fc80000000000 */
[----:B------:R-:W-:Y:S01]  /*0740*/  FADD R0, R0, R5 ;  /* 0x0000000500007221 */ /* 0x000fe20000000000 */
[----:B------:R-:W-:Y:S02]  /*0750*/  I2FP.F32.U32 R5, R8 ;  /* 0x0000000800057245 */ /* 0x000fe40000201000 */
[----:B------:R-:W-:-:S03]  /*0760*/  I2FP.F32.U32 R9, R14 ;  /* 0x0000000e00097245 */ /* 0x000fc60000201000 */
[----:B------:R-:W-:Y:S01]  /*0770*/  FADD R0, R0, R5 ;  /* 0x0000000500007221 */ /* 0x000fe20000000000 */
[----:B------:R-:W-:Y:S02]  /*0780*/  IMAD.MOV.U32 R11, RZ, RZ, 0x3d23d70a ;  /* 0x3d23d70aff0b7424 */ /* 0x000fe400078e00ff */
[----:B------:R-:W-:Y:S02]  /*0790*/  IMAD.MOV.U32 R4, RZ, RZ, 0x41c80000 ;  /* 0x41c80000ff047424 */ /* 0x000fe400078e00ff */
[----:B------:R-:W-:Y:S02]  /*07a0*/  FADD R0, R0, R9 ;  /* 0x0000000900007221 */ /* 0x000fe40000000000 */
[----:B------:R-:W-:Y:S02]  /*07b0*/  FFMA R4, R11, -R4, 1 ;  /* 0x3f8000000b047423 */ /* 0x000fe40000000804 */
[----:B------:R-:W0:Y:S02]  /*07c0*/  FCHK P0, R0, 25 ;  /* 0x41c8000000007902 */ /* 0x000e240000000000 */
[----:B------:R-:W-:-:S04]  /*07d0*/  FFMA R5, R4, R11, 0.039999999105930328369 ;  /* 0x3d23d70a04057423 */ /* 0x000fc8000000000b */
[----:B------:R-:W-:-:S04]  /*07e0*/  FFMA R8, R0, R5, RZ ;  /* 0x0000000500087223 */ /* 0x000fc800000000ff */
[----:B------:R-:W-:-:S04]  /*07f0*/  FFMA R4, R8, -25, R0 ;  /* 0xc1c8000008047823 */ /* 0x000fc80000000000 */
[----:B------:R-:W-:Y:S01]  /*0800*/  FFMA R8, R5, R4, R8 ;  /* 0x0000000405087223 */ /* 0x000fe20000000008 */
[----:B0-----:R-:W-:Y:S06]  /*0810*/  @!P0 BRA `(.L_x_1) ;  /* 0x00000000000c8947 */ /* 0x001fec0003800000 */
[----:B------:R-:W-:-:S07]  /*0820*/  MOV R4, 0x840 ;  /* 0x0000084000047802 */ /* 0x000fce0000000f00 */
[----:B------:R-:W-:Y:S05]  /*0830*/  CALL.REL.NOINC `($__internal_0_$__cuda_sm3x_div_rn_noftz_f32_slowpath) ;  /* 0x0000000000407944 */ /* 0x000fea0003c00000 */
[----:B------:R-:W-:-:S07]  /*0840*/  IMAD.MOV.U32 R8, RZ, RZ, R0 ;  /* 0x000000ffff087224 */ /* 0x000fce00078e0000 */
.L_x_1:
[----:B------:R-:W-:Y:S05]  /*0850*/  BSYNC.RECONVERGENT B1 ;  /* 0x0000000000017941 */ /* 0x000fea0003800200 */
.L_x_0:
[----:B------:R-:W0:Y:S01]  /*0860*/  LDCU.64 UR4, c[0x0][0x388] ;  /* 0x00007100ff0477ac */ /* 0x000e220008000a00 */
[----:B------:R-:W1:Y:S01]  /*0870*/  F2I.U32.TRUNC.NTZ R8, R8 ;  /* 0x0000000800087305 */ /* 0x000e62000020f000 */
[----:B------:R-:W-:Y:S01]  /*0880*/  MOV R0, 0x0 ;  /* 0x0000000000007802 */ /* 0x000fe20000000f00 */
[----:B------:R2:W-:Y:S03]  /*0890*/  STL.64 [R1], R2 ;  /* 0x0000000201007387 */ /* 0x0005e60000100a00 */
[----:B------:R2:W3:Y:S01]  /*08a0*/  LDC.64 R10, c[0x4][R0] ;  /* 0x01000000000a7b82 */ /* 0x0004e20000000a00 */
[----:B0-----:R-:W-:-:S04]  /*08b0*/  IADD3 R12, P0, PT, R20, UR4, RZ ;  /* 0x00000004140c7c10 */ /* 0x001fc8000ff1e0ff */
[----:B------:R-:W-:Y:S01]  /*08c0*/  IADD3.X R13, PT, PT, R18, UR5, RZ, P0, !PT ;  /* 0x00000005120d7c10 */ /* 0x000fe200087fe4ff */
[----:B------:R-:W0:Y:S04]  /*08d0*/  LDCU.64 UR4, c[0x4][0x8] ;  /* 0x01000100ff0477ac */ /* 0x000e280008000a00 */
[----:B-1----:R2:W-:Y:S01]  /*08e0*/  STG.E.U8 desc[UR6][R12.64], R8 ;  /* 0x000000080c007986 */ /* 0x0025e2000c101106 */
[----:B0-----:R-:W-:Y:S02]  /*08f0*/  IMAD.U32 R4, RZ, RZ, UR4 ;  /* 0x00000004ff047e24 */ /* 0x001fe4000f8e00ff */
[----:B--2---:R-:W-:-:S07]  /*0900*/  IMAD.U32 R5, RZ, RZ, UR5 ;  /* 0x00000005ff057e24 */ /* 0x004fce000f8e00ff */
[----:B------:R-:W-:-:S07]  /*0910*/  LEPC R20, `(.L_x_2) ;  /* 0x000000001014794e */ /* 0x000fce0000000000 */
[----:B---3--:R-:W-:Y:S05]  /*0920*/  CALL.ABS.NOINC R10 ;  /* 0x000000000a007343 */ /* 0x008fea0003c00000 */
.L_x_2:
[----:B------:R-:W-:Y:S05]  /*0930*/  EXIT ;  /* 0x000000000000794d */ /* 0x000fea0003800000 */
        .weak           $__internal_0_$__cuda_sm3x_div_rn_noftz_f32_slowpath
        .type           $__internal_0_$__cuda_sm3x_div_rn_noftz_f32_slowpath,@function
        .size           $__internal_0_$__cuda_sm3x_div_rn_noftz_f32_slowpath,(.L_x_16 - $__internal_0_$__cuda_sm3x_div_rn_noftz_f32_slowpath)
$__internal_0_$__cuda_sm3x_div_rn_noftz_f32_slowpath:
[--C-:B------:R-:W-:Y:S01]  /*0940*/  SHF.R.U32.HI R5, RZ, 0x17, R0.reuse ;  /* 0x00000017ff057819 */ /* 0x100fe20000011600 */
[----:B------:R-:W-:Y:S04]  /*0950*/  BSSY.RECONVERGENT B0, `(.L_x_3) ;  /* 0x000005c000007945 */ /* 0x000fe80003800200 */
[----:B------:R-:W-:Y:S01]  /*0960*/  BSSY.RELIABLE B2, `(.L_x_4) ;  /* 0x000001a000027945 */ /* 0x000fe20003800100 */
[----:B------:R-:W-:Y:S01]  /*0970*/  IMAD.MOV.U32 R8, RZ, RZ, R0 ;  /* 0x000000ffff087224 */ /* 0x000fe200078e0000 */
[----:B------:R-:W-:-:S05]  /*0980*/  LOP3.LUT R5, R5, 0xff, RZ, 0xc0, !PT ;  /* 0x000000ff05057812 */ /* 0x000fca00078ec0ff */
[----:B------:R-:W-:-:S05]  /*0990*/  VIADD R10, R5, 0xffffffff ;  /* 0xffffffff050a7836 */ /* 0x000fca0000000000 */
[----:B------:R-:W-:-:S13]  /*09a0*/  ISETP.GT.U32.OR P0, PT, R10, 0xfd, !PT ;  /* 0x000000fd0a00780c */ /* 0x000fda0007f04470 */
[----:B------:R-:W-:Y:S01]  /*09b0*/  @!P0 IMAD.MOV.U32 R9, RZ, RZ, RZ ;  /* 0x000000ffff098224 */ /* 0x000fe200078e00ff */
[----:B------:R-:W-:Y:S06]  /*09c0*/  @!P0 BRA `(.L_x_5) ;  /* 0x00000000004c8947 */ /* 0x000fec0003800000 */
[----:B------:R-:W-:-:S13]  /*09d0*/  FSETP.GTU.FTZ.AND P0, PT, |R0|, +INF , PT ;  /* 0x7f8000000000780b */ /* 0x000fda0003f1c200 */
[----:B------:R-:W-:Y:S05]  /*09e0*/  @P0 BREAK.RELIABLE B2 ;  /* 0x0000000000020942 */ /* 0x000fea0003800100 */
[----:B------:R-:W-:Y:S05]  /*09f0*/  @P0 BRA `(.L_x_6) ;  /* 0x0000000400400947 */ /* 0x000fea0003800000 */
[----:B------:R-:W-:-:S05]  /*0a00*/  IMAD.MOV.U32 R9, RZ, RZ, 0x41c80000 ;  /* 0x41c80000ff097424 */ /* 0x000fca00078e00ff */
[----:B------:R-:W-:-:S13]  /*0a10*/  LOP3.LUT P0, RZ, R9, 0x7fffffff, R8, 0xc8, !PT ;  /* 0x7fffffff09ff7812 */ /* 0x000fda000780c808 */
[----:B------:R-:W-:Y:S05]  /*0a20*/  @!P0 BREAK.RELIABLE B2 ;  /* 0x0000000000028942 */ /* 0x000fea0003800100 */
[----:B------:R-:W-:Y:S05]  /*0a30*/  @!P0 BRA `(.L_x_7) ;  /* 0x0000000400288947 */ /* 0x000fea0003800000 */
[----:B------:R-:W-:-:S13]  /*0a40*/  LOP3.LUT P0, RZ, R8, 0x7fffffff, RZ, 0xc0, !PT ;  /* 0x7fffffff08ff7812 */ /* 0x000fda000780c0ff */
[----:B------:R-:W-:Y:S05]  /*0a50*/  @!P0 BREAK.RELIABLE B2 ;  /* 0x0000000000028942 */ /* 0x000fea0003800100 */
[----:B------:R-:W-:Y:S05]  /*0a60*/  @!P0 BRA `(.L_x_8) ;  /* 0x0000000400148947 */ /* 0x000fea0003800000 */
[----:B------:R-:W-:Y:S02]  /*0a70*/  FSETP.NEU.FTZ.AND P0, PT, |R0|, +INF , PT ;  /* 0x7f8000000000780b */ /* 0x000fe40003f1d200 */
[----:B------:R-:W-:-:S04]  /*0a80*/  LOP3.LUT P1, RZ, R9, 0x7fffffff, RZ, 0xc0, !PT ;  /* 0x7fffffff09ff7812 */ /* 0x000fc8000782c0ff */
[----:B------:R-:W-:-:S13]  /*0a90*/  PLOP3.LUT P0, PT, P0, P1, PT, 0x2f, 0xf2 ;  /* 0x0000000000f2781c */ /* 0x000fda0000702577 */
[----:B------:R-:W-:Y:S05]  /*0aa0*/  @P0 BREAK.RELIABLE B2 ;  /* 0x0000000000020942 */ /* 0x000fea0003800100 */
[----:B------:R-:W-:Y:S05]  /*0ab0*/  @P0 BRA `(.L_x_9) ;  /* 0x0000000000f40947 */ /* 0x000fea0003800000 */
[----:B------:R-:W-:-:S13]  /*0ac0*/  ISETP.GE.AND P0, PT, R10, RZ, PT ;  /* 0x000000ff0a00720c */ /* 0x000fda0003f06270 */
[----:B------:R-:W-:Y:S02]  /*0ad0*/  @P0 IMAD.MOV.U32 R9, RZ, RZ, RZ ;  /* 0x000000ffff090224 */ /* 0x000fe400078e00ff */
[----:B------:R-:W-:Y:S01]  /*0ae0*/  @!P0 FFMA R8, R0, 1.84467440737095516160e+19, RZ ;  /* 0x5f80000000088823 */ /* 0x000fe200000000ff */
[----:B------:R-:W-:-:S07]  /*0af0*/  @!P0 IMAD.MOV.U32 R9, RZ, RZ, -0x40 ;  /* 0xffffffc0ff098424 */ /* 0x000fce00078e00ff */
.L_x_5:
[----:B------:R-:W-:Y:S05]  /*0b00*/  BSYNC.RELIABLE B2 ;  /* 0x0000000000027941 */ /* 0x000fea0003800100 */
.L_x_4:
[----:B------:R-:W-:Y:S01]  /*0b10*/  UMOV UR4, 0x41c80000 ;  /* 0x41c8000000047882 */ /* 0x000fe20000000000 */
[----:B------:R-:W-:Y:S01]  /*0b20*/  VIADD R5, R5, 0xffffff81 ;  /* 0xffffff8105057836 */ /* 0x000fe20000000000 */
[----:B------:R-:W-:Y:S01]  /*0b30*/  UIADD3 UR4, UPT, UPT, UR4, -0x2000000, URZ ;  /* 0xfe00000004047890 */ /* 0x000fe2000fffe0ff */
[----:B------:R-:W-:Y:S02]  /*0b40*/  BSSY.RECONVERGENT B2, `(.L_x_10) ;  /* 0x0000033000027945 */ /* 0x000fe40003800200 */
[----:B------:R-:W-:Y:S01]  /*0b50*/  IMAD R0, R5, -0x800000, R8 ;  /* 0xff80000005007824 */ /* 0x000fe200078e0208 */
[----:B------:R-:W-:Y:S02]  /*0b60*/  IADD3 R9, PT, PT, R9, -0x4, R5 ;  /* 0xfffffffc09097810 */ /* 0x000fe40007ffe005 */
[----:B------:R-:W-:-:S03]  /*0b70*/  FADD.FTZ R11, -RZ, -UR4 ;  /* 0x80000004ff0b7e21 */ /* 0x000fc60008010100 */
[----:B------:R-:W0:Y:S02]  /*0b80*/  MUFU.RCP R10, UR4 ;  /* 0x00000004000a7d08 */ /* 0x000e240008001000 */
[----:B0-----:R-:W-:-:S04]  /*0b90*/  FFMA R13, R10, R11, 1 ;  /* 0x3f8000000a0d7423 */ /* 0x001fc8000000000b */
[----:B------:R-:W-:-:S04]  /*0ba0*/  FFMA R13, R10, R13, R10 ;  /* 0x0000000d0a0d7223 */ /* 0x000fc8000000000a */
[----:B------:R-:W-:-:S04]  /*0bb0*/  FFMA R8, R0, R13, RZ ;  /* 0x0000000d00087223 */ /* 0x000fc800000000ff */
[----:B------:R-:W-:-:S04]  /*0bc0*/  FFMA R10, R11, R8, R0 ;  /* 0x000000080b0a7223 */ /* 0x000fc80000000000 */
[----:B------:R-:W-:-:S04]  /*0bd0*/  FFMA R10, R13, R10, R8 ;  /* 0x0000000a0d0a7223 */ /* 0x000fc80000000008 */
[----:B------:R-:W-:-:S04]  /*0be0*/  FFMA R11, R11, R10, R0 ;  /* 0x0000000a0b0b7223 */ /* 0x000fc80000000000 */
[----:B------:R-:W-:-:S05]  /*0bf0*/  FFMA R0, R13, R11, R10 ;  /* 0x0000000b0d007223 */ /* 0x000fca000000000a */
[----:B------:R-:W-:-:S04]  /*0c00*/  SHF.R.U32.HI R8, RZ, 0x17, R0 ;  /* 0x00000017ff087819 */ /* 0x000fc80000011600 */
[----:B------:R-:W-:-:S05]  /*0c10*/  LOP3.LUT R8, R8, 0xff, RZ, 0xc0, !PT ;  /* 0x000000ff08087812 */ /* 0x000fca00078ec0ff */
[----:B------:R-:W-:-:S04]  /*0c20*/  IMAD.IADD R12, R8, 0x1, R9 ;  /* 0x00000001080c7824 */ /* 0x000fc800078e0209 */
[----:B------:R-:W-:-:S05]  /*0c30*/  VIADD R5, R12, 0xffffffff ;  /* 0xffffffff0c057836 */ /* 0x000fca0000000000 */
[----:B------:R-:W-:-:S13]  /*0c40*/  ISETP.GE.U32.AND P0, PT, R5, 0xfe, PT ;  /* 0x000000fe0500780c */ /* 0x000fda0003f06070 */
[----:B------:R-:W-:Y:S05]  /*0c50*/  @!P0 BRA `(.L_x_11) ;  /* 0x0000000000808947 */ /* 0x000fea0003800000 */
[----:B------:R-:W-:-:S13]  /*0c60*/  ISETP.GT.AND P0, PT, R12, 0xfe, PT ;  /* 0x000000fe0c00780c */ /* 0x000fda0003f04270 */
[----:B------:R-:W-:Y:S05]  /*0c70*/  @P0 BRA `(.L_x_12) ;  /* 0x00000000006c0947 */ /* 0x000fea0003800000 */
[----:B------:R-:W-:-:S13]  /*0c80*/  ISETP.GE.AND P0, PT, R12, 0x1, PT ;  /* 0x000000010c00780c */ /* 0x000fda0003f06270 */
[----:B------:R-:W-:Y:S05]  /*0c90*/  @P0 BRA `(.L_x_13) ;  /* 0x0000000000740947 */ /* 0x000fea0003800000 */
[----:B------:R-:W-:Y:S02]  /*0ca0*/  ISETP.GE.AND P0, PT, R12, -0x18, PT ;  /* 0xffffffe80c00780c */ /* 0x000fe40003f06270 */
[----:B------:R-:W-:-:S11]  /*0cb0*/  LOP3.LUT R0, R0, 0x80000000, RZ, 0xc0, !PT ;  /* 0x8000000000007812 */ /* 0x000fd600078ec0ff */
[----:B------:R-:W-:Y:S05]  /*0cc0*/  @!P0 BRA `(.L_x_13) ;  /* 0x0000000000688947 */ /* 0x000fea0003800000 */
[CCC-:B------:R-:W-:Y:S01]  /*0cd0*/  FFMA.RZ R5, R13.reuse, R11.reuse, R10.reuse ;  /* 0x0000000b0d057223 */ /* 0x1c0fe2000000c00a */
[-CC-:B------:R-:W-:Y:S01]  /*0ce0*/  FFMA.RM R8, R13, R11.reuse, R10.reuse ;  /* 0x0000000b0d087223 */ /* 0x180fe2000000400a */
[C---:B------:R-:W-:Y:S02]  /*0cf0*/  ISETP.NE.AND P2, PT, R12.reuse, RZ, PT ;  /* 0x000000ff0c00720c */ /* 0x040fe40003f45270 */
[C---:B------:R-:W-:Y:S02]  /*0d00*/  ISETP.NE.AND P1, PT, R12.reuse, RZ, PT ;  /* 0x000000ff0c00720c */ /* 0x040fe40003f25270 */
[----:B------:R-:W-:Y:S01]  /*0d10*/  LOP3.LUT R9, R5, 0x7fffff, RZ, 0xc0, !PT ;  /* 0x007fffff05097812 */ /* 0x000fe200078ec0ff */
[----:B------:R-:W-:Y:S01]  /*0d20*/  FFMA.RP R5, R13, R11, R10 ;  /* 0x0000000b0d057223 */ /* 0x000fe2000000800a */
[----:B------:R-:W-:Y:S02]  /*0d30*/  VIADD R10, R12, 0x20 ;  /* 0x000000200c0a7836 */ /* 0x000fe40000000000 */
[----:B------:R-:W-:Y:S01]  /*0d40*/  LOP3.LUT R9, R9, 0x800000, RZ, 0xfc, !PT ;  /* 0x0080000009097812 */ /* 0x000fe200078efcff */
[----:B------:R-:W-:Y:S01]  /*0d50*/  IMAD.MOV R11, RZ, RZ, -R12 ;  /* 0x000000ffff0b7224 */ /* 0x000fe200078e0a0c */
[----:B------:R-:W-:-:S02]  /*0d60*/  FSETP.NEU.FTZ.AND P0, PT, R5, R8, PT ;  /* 0x000000080500720b */ /* 0x000fc40003f1d000 */
[----:B------:R-:W-:Y:S02]  /*0d70*/  SHF.L.U32 R10, R9, R10, RZ ;  /* 0x0000000a090a7219 */ /* 0x000fe400000006ff */
[----:B------:R-:W-:Y:S02]  /*0d80*/  SEL R8, R11, RZ, P2 ;  /* 0x000000ff0b087207 */ /* 0x000fe40001000000 */
[----:B------:R-:W-:Y:S02]  /*0d90*/  ISETP.NE.AND P1, PT, R10, RZ, P1 ;  /* 0x000000ff0a00720c */ /* 0x000fe40000f25270 */
[----:B------:R-:W-:Y:S02]  /*0da0*/  SHF.R.U32.HI R8, RZ, R8, R9 ;  /* 0x00000008ff087219 */ /* 0x000fe40000011609 */
[----:B------:R-:W-:Y:S02]  /*0db0*/  PLOP3.LUT P0, PT, P0, P1, PT, 0xf8, 0x8f ;  /* 0x00000000008f781c */ /* 0x000fe40000703f70 */
[----:B------:R-:W-:-:S02]  /*0dc0*/  SHF.R.U32.HI R10, RZ, 0x1, R8 ;  /* 0x00000001ff0a7819 */ /* 0x000fc40000011608 */
[----:B------:R-:W-:-:S04]  /*0dd0*/  SEL R5, RZ, 0x1, !P0 ;  /* 0x00000001ff057807 */ /* 0x000fc80004000000 */
[----:B------:R-:W-:-:S04]  /*0de0*/  LOP3.LUT R5, R5, 0x1, R10, 0xf8, !PT ;  /* 0x0000000105057812 */ /* 0x000fc800078ef80a */
[----:B------:R-:W-:-:S05]  /*0df0*/  LOP3.LUT R5, R5, R8, RZ, 0xc0, !PT ;  /* 0x0000000805057212 */ /* 0x000fca00078ec0ff */
[----:B------:R-:W-:-:S05]  /*0e00*/  IMAD.IADD R5, R10, 0x1, R5 ;  /* 0x000000010a057824 */ /* 0x000fca00078e0205 */
[----:B------:R-:W-:Y:S01]  /*0e10*/  LOP3.LUT R0, R5, R0, RZ, 0xfc, !PT ;  /* 0x0000000005007212 */ /* 0x000fe200078efcff */
[----:B------:R-:W-:Y:S06]  /*0e20*/  BRA `(.L_x_13) ;  /* 0x0000000000107947 */ /* 0x000fec0003800000 */
.L_x_12:
[----:B------:R-:W-:-:S04]  /*0e30*/  LOP3.LUT R0, R0, 0x80000000, RZ, 0xc0, !PT ;  /* 0x8000000000007812 */ /* 0x000fc800078ec0ff */
[----:B------:R-:W-:Y:S01]  /*0e40*/  LOP3.LUT R0, R0, 0x7f800000, RZ, 0xfc, !PT ;  /* 0x7f80000000007812 */ /* 0x000fe200078efcff */
[----:B------:R-:W-:Y:S06]  /*0e50*/  BRA `(.L_x_13) ;  /* 0x0000000000047947 */ /* 0x000fec0003800000 */
.L_x_11:
[----:B------:R-:W-:-:S07]  /*0e60*/  IMAD R0, R9, 0x800000, R0 ;  /* 0x0080000009007824 */ /* 0x000fce00078e0200 */
.L_x_13:
[----:B------:R-:W-:Y:S05]  /*0e70*/  BSYNC.RECONVERGENT B2 ;  /* 0x0000000000027941 */ /* 0x000fea0003800200 */
.L_x_10:
[----:B------:R-:W-:Y:S05]  /*0e80*/  BRA `(.L_x_14) ;  /* 0x0000000000207947 */ /* 0x000fea0003800000 */
.L_x_9:
[----:B------:R-:W-:-:S04]  /*0e90*/  LOP3.LUT R0, R9, 0x80000000, R8, 0x48, !PT ;  /* 0x8000000009007812 */ /* 0x000fc800078e4808 */
[----:B------:R-:W-:Y:S01]  /*0ea0*/  LOP3.LUT R0, R0, 0x7f800000, RZ, 0xfc, !PT ;  /* 0x7f80000000007812 */ /* 0x000fe200078efcff */
[----:B------:R-:W-:Y:S06]  /*0eb0*/  BRA `(.L_x_14) ;  /* 0x0000000000147947 */ /* 0x000fec0003800000 */
.L_x_8:
[----:B------:R-:W-:Y:S01]  /*0ec0*/  LOP3.LUT R0, R9, 0x80000000, R8, 0x48, !PT ;  /* 0x8000000009007812 */ /* 0x000fe200078e4808 */
[----:B------:R-:W-:Y:S06]  /*0ed0*/  BRA `(.L_x_14) ;  /* 0x00000000000c7947 */ /* 0x000fec0003800000 */
.L_x_7:
[----:B------:R-:W0:Y:S01]  /*0ee0*/  MUFU.RSQ R0, -QNAN ;  /* 0xffc0000000007908 */ /* 0x000e220000001400 */
[----:B------:R-:W-:Y:S05]  /*0ef0*/  BRA `(.L_x_14) ;  /* 0x0000000000047947 */ /* 0x000fea0003800000 */
.L_x_6:
[----:B------:R-:W-:-:S07]  /*0f00*/  FADD.FTZ R0, R0, 25 ;  /* 0x41c8000000007421 */ /* 0x000fce0000010000 */
.L_x_14:
[----:B------:R-:W-:Y:S05]  /*0f10*/  BSYNC.RECONVERGENT B0 ;  /* 0x0000000000007941 */ /* 0x000fea0003800200 */
.L_x_3:
[----:B------:R-:W-:-:S04]  /*0f20*/  IMAD.MOV.U32 R5, RZ, RZ, 0x0 ;  /* 0x00000000ff057424 */ /* 0x000fc800078e00ff */
[----:B0-----:R-:W-:Y:S05]  /*0f30*/  RET.REL.NODEC R4 `(_Z6filterPhS_ii) ;  /* 0xfffffff004307950 */ /* 0x001fea0003c3ffff */
.L_x_15:
[----:B------:R-:W-:-:S00]  /*0f40*/  BRA `(.L_x_15) ;  /* 0xfffffffc00fc7947 */ /* 0x000fc0000383ffff */
[----:B------:R-:W-:-:S00]  /*0f50*/  NOP ;  /* 0x0000000000007918 */ /* 0x000fc00000000000 */
        /* <DEDUP_REMOVED lines=10> */
.L_x_16:


//--------------------- .nv.global.init           --------------------------
	.section	.nv.global.init,"aw",@progbits
.nv.global.init:
	.type		$str,@object
	.size		$str,(.L_0 - $str)
$str:
        /*0000*/ 	.byte	0x0a, 0x46, 0x49, 0x4c, 0x54, 0x45, 0x52, 0x20, 0x46, 0x49, 0x4e, 0x49, 0x53, 0x48, 0x45, 0x44
        /*0010*/ 	.byte	0x20, 0x49, 0x4e, 0x20, 0x3a, 0x20, 0x25, 0x64, 0x20, 0x25, 0x64, 0x0a, 0x00
.L_0:


//--------------------- .nv.shared.reserved.0     --------------------------
	.section	.nv.shared.reserved.0,"aw",@nobits
	.weak		__nv_reservedSMEM_offset_0_alias
	.size		__nv_reservedSMEM_offset_0_alias, 0, 64
	.other		__nv_reservedSMEM_offset_0_alias,@"STO_CUDA_RESERVED_SHARED STV_DEFAULT"
__nv_reservedSMEM_offset_0_alias:
	.zero		0
	.zero		64


//--------------------- .nv.constant0._Z6filterPhS_ii --------------------------
	.section	.nv.constant0._Z6filterPhS_ii,"a",@progbits
	.sectionflags	@""
	.align	4
.nv.constant0._Z6filterPhS_ii:
	.zero		920


//--------------------- SYMBOLS --------------------------

	.type		.nv.reservedSmem.offset0,@object
	.size		.nv.reservedSmem.offset0,0x4
	.type		vprintf,@function
